//
// Generated by NVIDIA NVVM Compiler
//
// Compiler Build ID: CL-36424714
// Cuda compilation tools, release 13.0, V13.0.88
// Based on NVVM 20.0.0
//

.version 9.0
.target sm_100
.address_size 64

	// .globl	_Z15delay_kernel_usj

.visible .entry _Z15delay_kernel_usj(
	.param .u32 _Z15delay_kernel_usj_param_0
)
{
	.reg .pred 	%p<2>;
	.reg .b32 	%r<2>;
	.reg .b64 	%rd<5>;

	ld.param.u32 	%r1, [_Z15delay_kernel_usj_param_0];
	// begin inline asm
	mov.u64 %rd2, %globaltimer;
	// end inline asm
	mul.wide.u32 	%rd3, %r1, 1000;
	add.s64 	%rd1, %rd2, %rd3;
$L__BB0_1:
	// begin inline asm
	mov.u64 %rd4, %globaltimer;
	// end inline asm
	setp.lt.u64 	%p1, %rd4, %rd1;
	@%p1 bra 	$L__BB0_1;
	ret;

}
	// .globl	_Z15critical_kernelPjS_ij
.visible .entry _Z15critical_kernelPjS_ij(
	.param .u64 .ptr .align 1 _Z15critical_kernelPjS_ij_param_0,
	.param .u64 .ptr .align 1 _Z15critical_kernelPjS_ij_param_1,
	.param .u32 _Z15critical_kernelPjS_ij_param_2,
	.param .u32 _Z15critical_kernelPjS_ij_param_3
)
{
	.reg .pred 	%p<4>;
	.reg .b32 	%r<12>;
	.reg .b64 	%rd<11>;

	ld.param.u64 	%rd4, [_Z15critical_kernelPjS_ij_param_0];
	ld.param.u64 	%rd5, [_Z15critical_kernelPjS_ij_param_1];
	ld.param.u32 	%r5, [_Z15critical_kernelPjS_ij_param_2];
	ld.param.u32 	%r6, [_Z15critical_kernelPjS_ij_param_3];
	mov.u32 	%r11, %tid.x;
	setp.ge.s32 	%p1, %r11, %r5;
	@%p1 bra 	$L__BB1_3;
	mov.u32 	%r7, %ntid.x;
	mov.u32 	%r8, %nctaid.x;
	mul.lo.s32 	%r2, %r7, %r8;
	cvta.to.global.u64 	%rd1, %rd4;
	cvta.to.global.u64 	%rd2, %rd5;
$L__BB1_2:
	mul.wide.s32 	%rd6, %r11, 4;
	add.s64 	%rd7, %rd1, %rd6;
	ld.global.nc.u32 	%r9, [%rd7];
	mul.lo.s32 	%r10, %r9, %r6;
	add.s64 	%rd8, %rd2, %rd6;
	st.global.u32 	[%rd8], %r10;
	add.s32 	%r11, %r11, %r2;
	setp.lt.s32 	%p2, %r11, %r5;
	@%p2 bra 	$L__BB1_2;
$L__BB1_3:
	// begin inline asm
	mov.u64 %rd9, %globaltimer;
	// end inline asm
	add.s64 	%rd3, %rd9, 10000;
$L__BB1_4:
	// begin inline asm
	mov.u64 %rd10, %globaltimer;
	// end inline asm
	setp.lt.u64 	%p3, %rd10, %rd3;
	@%p3 bra 	$L__BB1_4;
	ret;

}


// ===== COMPILED SASS (sm_100) =====

	.target	sm_100

	.elftype	@"ET_EXEC"


//--------------------- .note.nv.tkinfo           --------------------------
	.section	.note.nv.tkinfo,"",@"SHT_NOTE"
	.sectionflags	@"SHF_NOTE_NV_TKINFO"
	.tkinfo
        /*0018*/ 	.word	0x00000002
        /*0030*/ 	.string	""
        /*0030*/ 	.string	"ptxas"
        /*0030*/ 	.string	"Cuda compilation tools, release 13.0, V13.0.88"
        /*0030*/ 	.string	"Build cuda_13.0.r13.0/compiler.36424714_0"
        /*0030*/ 	.string	"-arch sm_100 -m 64 "



//--------------------- .note.nv.cuinfo           --------------------------
	.section	.note.nv.cuinfo,"",@"SHT_NOTE"
	.sectionflags	@"SHF_NOTE_NV_CUINFO"
        /*0018*/ 	.short	0x0002
        /*001a*/ 	.short	0x0064
        /*001c*/ 	.short	0x0082
	.zero		2


//--------------------- .nv.info                  --------------------------
	.section	.nv.info,"",@"SHT_CUDA_INFO"
	.align	4


	//----- nvinfo : EIATTR_REGCOUNT
	.align		4
        /*0000*/ 	.byte	0x04, 0x2f
        /*0002*/ 	.short	(.L_1 - .L_0)
	.align		4
.L_0:
        /*0004*/ 	.word	index@(_Z15delay_kernel_usj)
        /*0008*/ 	.word	0x00000008


	//----- nvinfo : EIATTR_FRAME_SIZE
	.align		4
.L_1:
        /*000c*/ 	.byte	0x04, 0x11
        /*000e*/ 	.short	(.L_3 - .L_2)
	.align		4
.L_2:
        /*0010*/ 	.word	index@(_Z15delay_kernel_usj)
        /*0014*/ 	.word	0x00000000


	//----- nvinfo : EIATTR_REGCOUNT
	.align		4
.L_3:
        /*0018*/ 	.byte	0x04, 0x2f
        /*001a*/ 	.short	(.L_5 - .L_4)
	.align		4
.L_4:
        /*001c*/ 	.word	index@(_Z15critical_kernelPjS_ij)
        /*0020*/ 	.word	0x00000012


	//----- nvinfo : EIATTR_FRAME_SIZE
	.align		4
.L_5:
        /*0024*/ 	.byte	0x04, 0x11
        /*0026*/ 	.short	(.L_7 - .L_6)
	.align		4
.L_6:
        /*0028*/ 	.word	index@(_Z15critical_kernelPjS_ij)
        /*002c*/ 	.word	0x00000000


	//----- nvinfo : EIATTR_MIN_STACK_SIZE
	.align		4
.L_7:
        /*0030*/ 	.byte	0x04, 0x12
        /*0032*/ 	.short	(.L_9 - .L_8)
	.align		4
.L_8:
        /*0034*/ 	.word	index@(_Z15critical_kernelPjS_ij)
        /*0038*/ 	.word	0x00000000


	//----- nvinfo : EIATTR_MIN_STACK_SIZE
	.align		4
.L_9:
        /*003c*/ 	.byte	0x04, 0x12
        /*003e*/ 	.short	(.L_11 - .L_10)
	.align		4
.L_10:
        /*0040*/ 	.word	index@(_Z15delay_kernel_usj)
        /*0044*/ 	.word	0x00000000
.L_11:


//--------------------- .nv.compat                --------------------------
	.section	.nv.compat,"",@"SHT_CUDA_COMPAT_INFO"
	.align	4
        /*0000*/ 	.byte	0x02, 0x09, 0x00, 0x00, 0x02, 0x02, 0x01, 0x00, 0x02, 0x05, 0x05, 0x00, 0x03, 0x07, 0x01, 0x01
        /*0010*/ 	.byte	0x02, 0x03, 0x00, 0x00, 0x02, 0x06, 0x01, 0x00, 0x04, 0x0b, 0x08, 0x00, 0x09, 0x00, 0x00, 0x00
        /*0020*/ 	.byte	0x00, 0x00, 0x00, 0x00


//--------------------- .nv.info._Z15critical_kernelPjS_ij --------------------------
	.section	.nv.info._Z15critical_kernelPjS_ij,"",@"SHT_CUDA_INFO"
	.sectionflags	@""
	.align	4


	//----- nvinfo : EIATTR_CUDA_API_VERSION
	.align		4
        /*0000*/ 	.byte	0x04, 0x37
        /*0002*/ 	.short	(.L_13 - .L_12)
.L_12:
        /*0004*/ 	.word	0x00000082


	//----- nvinfo : EIATTR_KPARAM_INFO
	.align		4
.L_13:
        /*0008*/ 	.byte	0x04, 0x17
        /*000a*/ 	.short	(.L_15 - .L_14)
.L_14:
        /*000c*/ 	.word	0x00000000
        /*0010*/ 	.short	0x0003
        /*0012*/ 	.short	0x0014
        /*0014*/ 	.byte	0x00, 0xf0, 0x11, 0x00


	//----- nvinfo : EIATTR_KPARAM_INFO
	.align		4
.L_15:
        /*0018*/ 	.byte	0x04, 0x17
        /*001a*/ 	.short	(.L_17 - .L_16)
.L_16:
        /*001c*/ 	.word	0x00000000
        /*0020*/ 	.short	0x0002
        /*0022*/ 	.short	0x0010
        /*0024*/ 	.byte	0x00, 0xf0, 0x11, 0x00


	//----- nvinfo : EIATTR_KPARAM_INFO
	.align		4
.L_17:
        /*0028*/ 	.byte	0x04, 0x17
        /*002a*/ 	.short	(.L_19 - .L_18)
.L_18:
        /*002c*/ 	.word	0x00000000
        /*0030*/ 	.short	0x0001
        /*0032*/ 	.short	0x0008
        /*0034*/ 	.byte	0x00, 0xf5, 0x21, 0x00


	//----- nvinfo : EIATTR_KPARAM_INFO
	.align		4
.L_19:
        /*0038*/ 	.byte	0x04, 0x17
        /*003a*/ 	.short	(.L_21 - .L_20)
.L_20:
        /*003c*/ 	.word	0x00000000
        /*0040*/ 	.short	0x0000
        /*0042*/ 	.short	0x0000
        /*0044*/ 	.byte	0x00, 0xf5, 0x21, 0x00


	//----- nvinfo : EIATTR_SPARSE_MMA_MASK
	.align		4
.L_21:
        /*0048*/ 	.byte	0x03, 0x50
        /*004a*/ 	.short	0x0000


	//----- nvinfo : EIATTR_MAXREG_COUNT
	.align		4
        /*004c*/ 	.byte	0x03, 0x1b
        /*004e*/ 	.short	0x00ff


	//----- nvinfo : EIATTR_MERCURY_ISA_VERSION
	.align		4
        /*0050*/ 	.byte	0x03, 0x5f
        /*0052*/ 	.short	0x0101


	//----- nvinfo : EIATTR_VRC_CTA_INIT_COUNT
	.align		4
        /*0054*/ 	.byte	0x02, 0x4a
	.zero		1
	.zero		1


	//----- nvinfo : EIATTR_EXIT_INSTR_OFFSETS
	.align		4
        /*0058*/ 	.byte	0x04, 0x1c
        /*005a*/ 	.short	(.L_23 - .L_22)


	//   ....[0]....
.L_22:
        /*005c*/ 	.word	0x000001f0


	//----- nvinfo : EIATTR_CRS_STACK_SIZE
	.align		4
.L_23:
        /*0060*/ 	.byte	0x04, 0x1e
        /*0062*/ 	.short	(.L_25 - .L_24)
.L_24:
        /*0064*/ 	.word	0x00000000


	//----- nvinfo : EIATTR_CBANK_PARAM_SIZE
	.align		4
.L_25:
        /*0068*/ 	.byte	0x03, 0x19
        /*006a*/ 	.short	0x0018


	//----- nvinfo : EIATTR_PARAM_CBANK
	.align		4
        /*006c*/ 	.byte	0x04, 0x0a
        /*006e*/ 	.short	(.L_27 - .L_26)
	.align		4
.L_26:
        /*0070*/ 	.word	index@(.nv.constant0._Z15critical_kernelPjS_ij)
        /*0074*/ 	.short	0x0380
        /*0076*/ 	.short	0x0018


	//----- nvinfo : EIATTR_SW_WAR
	.align		4
.L_27:
        /*0078*/ 	.byte	0x04, 0x36
        /*007a*/ 	.short	(.L_29 - .L_28)
.L_28:
        /*007c*/ 	.word	0x00000008
.L_29:


//--------------------- .nv.info._Z15delay_kernel_usj --------------------------
	.section	.nv.info._Z15delay_kernel_usj,"",@"SHT_CUDA_INFO"
	.sectionflags	@""
	.align	4


	//----- nvinfo : EIATTR_CUDA_API_VERSION
	.align		4
        /*0000*/ 	.byte	0x04, 0x37
        /*0002*/ 	.short	(.L_31 - .L_30)
.L_30:
        /*0004*/ 	.word	0x00000082


	//----- nvinfo : EIATTR_KPARAM_INFO
	.align		4
.L_31:
        /*0008*/ 	.byte	0x04, 0x17
        /*000a*/ 	.short	(.L_33 - .L_32)
.L_32:
        /*000c*/ 	.word	0x00000000
        /*0010*/ 	.short	0x0000
        /*0012*/ 	.short	0x0000
        /*0014*/ 	.byte	0x00, 0xf0, 0x11, 0x00


	//----- nvinfo : EIATTR_SPARSE_MMA_MASK
	.align		4
.L_33:
        /*0018*/ 	.byte	0x03, 0x50
        /*001a*/ 	.short	0x0000


	//----- nvinfo : EIATTR_MAXREG_COUNT
	.align		4
        /*001c*/ 	.byte	0x03, 0x1b
        /*001e*/ 	.short	0x00ff


	//----- nvinfo : EIATTR_MERCURY_ISA_VERSION
	.align		4
        /*0020*/ 	.byte	0x03, 0x5f
        /*0022*/ 	.short	0x0101


	//----- nvinfo : EIATTR_VRC_CTA_INIT_COUNT
	.align		4
        /*0024*/ 	.byte	0x02, 0x4a
	.zero		1
	.zero		1


	//----- nvinfo : EIATTR_EXIT_INSTR_OFFSETS
	.align		4
        /*0028*/ 	.byte	0x04, 0x1c
        /*002a*/ 	.short	(.L_35 - .L_34)


	//   ....[0]....
.L_34:
        /*002c*/ 	.word	0x00000080


	//----- nvinfo : EIATTR_CBANK_PARAM_SIZE
	.align		4
.L_35:
        /*0030*/ 	.byte	0x03, 0x19
        /*0032*/ 	.short	0x0004


	//----- nvinfo : EIATTR_PARAM_CBANK
	.align		4
        /*0034*/ 	.byte	0x04, 0x0a
        /*0036*/ 	.short	(.L_37 - .L_36)
	.align		4
.L_36:
        /*0038*/ 	.word	index@(.nv.constant0._Z15delay_kernel_usj)
        /*003c*/ 	.short	0x0380
        /*003e*/ 	.short	0x0004


	//----- nvinfo : EIATTR_SW_WAR
	.align		4
.L_37:
        /*0040*/ 	.byte	0x04, 0x36
        /*0042*/ 	.short	(.L_39 - .L_38)
.L_38:
        /*0044*/ 	.word	0x00000008
.L_39:


//--------------------- .nv.callgraph             --------------------------
	.section	.nv.callgraph,"",@"SHT_CUDA_CALLGRAPH"
	.align	4
	.sectionentsize	8
	.align		4
        /*0000*/ 	.word	0x00000000
	.align		4
        /*0004*/ 	.word	0xffffffff
	.align		4
        /*0008*/ 	.word	0x00000000
	.align		4
        /*000c*/ 	.word	0xfffffffe
	.align		4
        /*0010*/ 	.word	0x00000000
	.align		4
        /*0014*/ 	.word	0xfffffffd
	.align		4
        /*0018*/ 	.word	0x00000000
	.align		4
        /*001c*/ 	.word	0xfffffffc


//--------------------- .text._Z15critical_kernelPjS_ij --------------------------
	.section	.text._Z15critical_kernelPjS_ij,"ax",@progbits
	.align	128
        .global         _Z15critical_kernelPjS_ij
        .type           _Z15critical_kernelPjS_ij,@function
        .size           _Z15critical_kernelPjS_ij,(.L_x_7 - _Z15critical_kernelPjS_ij)
        .other          _Z15critical_kernelPjS_ij,@"STO_CUDA_ENTRY STV_DEFAULT"
_Z15critical_kernelPjS_ij:
.text._Z15critical_kernelPjS_ij:
[----:B------:R-:W-:Y:S01]  /*0000*/  LDC R1, c[0x0][0x37c] ;  /* 0x0000df00ff017b82 */ /* 0x000fe20000000800 */
[----:B------:R-:W0:Y:S01]  /*0010*/  S2R R11, SR_TID.X ;  /* 0x00000000000b7919 */ /* 0x000e220000002100 */
[----:B------:R-:W0:Y:S01]  /*0020*/  LDCU UR5, c[0x0][0x390] ;  /* 0x00007200ff0577ac */ /* 0x000e220008000800 */
[----:B------:R-:W-:Y:S01]  /*0030*/  BSSY.RECONVERGENT B0, `(.L_x_0) ;  /* 0x0000014000007945 */ /* 0x000fe20003800200 */
[----:B------:R-:W1:Y:S01]  /*0040*/  LDCU UR6, c[0x0][0x394] ;  /* 0x00007280ff0677ac */ /* 0x000e620008000800 */
[----:B0-----:R-:W-:-:S13]  /*0050*/  ISETP.GE.AND P0, PT, R11, UR5, PT ;  /* 0x000000050b007c0c */ /* 0x001fda000bf06270 */
[----:B-1----:R-:W-:Y:S05]  /*0060*/  @P0 BRA `(.L_x_1) ;  /* 0x0000000000400947 */ /* 0x002fea0003800000 */
[----:B------:R-:W0:Y:S01]  /*0070*/  LDCU UR4, c[0x0][0x360] ;  /* 0x00006c00ff0477ac */ /* 0x000e220008000800 */
[----:B------:R-:W0:Y:S08]  /*0080*/  LDC R0, c[0x0][0x370] ;  /* 0x0000dc00ff007b82 */ /* 0x000e300000000800 */
[----:B------:R-:W1:Y:S08]  /*0090*/  LDC.64 R14, c[0x0][0x358] ;  /* 0x0000d600ff0e7b82 */ /* 0x000e700000000a00 */
[----:B------:R-:W2:Y:S08]  /*00a0*/  LDC.64 R6, c[0x0][0x380] ;  /* 0x0000e000ff067b82 */ /* 0x000eb00000000a00 */
[----:B------:R-:W3:Y:S01]  /*00b0*/  LDC.64 R8, c[0x0][0x388] ;  /* 0x0000e200ff087b82 */ /* 0x000ee20000000a00 */
[----:B0-----:R-:W-:-:S07]  /*00c0*/  IMAD R0, R0, UR4, RZ ;  /* 0x0000000400007c24 */ /* 0x001fce000f8e02ff */
.L_x_2:
[----:B-1----:R-:W-:Y:S01]  /*00d0*/  R2UR UR8, R14 ;  /* 0x000000000e0872ca */ /* 0x002fe200000e0000 */
[----:B--2---:R-:W-:Y:S01]  /*00e0*/  IMAD.WIDE R2, R11, 0x4, R6 ;  /* 0x000000040b027825 */ /* 0x004fe200078e0206 */
[----:B------:R-:W-:-:S13]  /*00f0*/  R2UR UR9, R15 ;  /* 0x000000000f0972ca */ /* 0x000fda00000e0000 */
[----:B------:R-:W2:Y:S01]  /*0100*/  LDG.E.CONSTANT R2, desc[UR8][R2.64] ;  /* 0x0000000802027981 */ /* 0x000ea2000c1e9900 */
[----:B0--3--:R-:W-:-:S04]  /*0110*/  IMAD.WIDE R4, R11, 0x4, R8 ;  /* 0x000000040b047825 */ /* 0x009fc800078e0208 */
[----:B------:R-:W-:-:S05]  /*0120*/  IMAD.IADD R11, R0, 0x1, R11 ;  /* 0x00000001000b7824 */ /* 0x000fca00078e020b */
[----:B------:R-:W-:Y:S01]  /*0130*/  ISETP.GE.AND P0, PT, R11, UR5, PT ;  /* 0x000000050b007c0c */ /* 0x000fe2000bf06270 */
[----:B--2---:R-:W-:-:S05]  /*0140*/  IMAD R13, R2, UR6, RZ ;  /* 0x00000006020d7c24 */ /* 0x004fca000f8e02ff */
[----:B------:R0:W-:Y:S07]  /*0150*/  STG.E desc[UR8][R4.64], R13 ;  /* 0x0000000d04007986 */ /* 0x0001ee000c101908 */
[----:B------:R-:W-:Y:S05]  /*0160*/  @!P0 BRA `(.L_x_2) ;  /* 0xfffffffc00d88947 */ /* 0x000fea000383ffff */
.L_x_1:
[----:B------:R-:W-:Y:S05]  /*0170*/  BSYNC.RECONVERGENT B0 ;  /* 0x0000000000007941 */ /* 0x000fea0003800200 */
.L_x_0:
[----:B------:R-:W-:-:S06]  /*0180*/  CS2R R2, SR_GLOBALTIMERLO ;  /* 0x0000000000027805 */ /* 0x000fcc0000015200 */
[----:B0-----:R-:W-:-:S05]  /*0190*/  IADD3 R5, P0, PT, R2, 0x2710, RZ ;  /* 0x0000271002057810 */ /* 0x001fca0007f1e0ff */
[----:B------:R-:W-:-:S08]  /*01a0*/  IMAD.X R7, RZ, RZ, R3, P0 ;  /* 0x000000ffff077224 */ /* 0x000fd000000e0603 */
.L_x_3:
[----:B------:R-:W-:-:S06]  /*01b0*/  CS2R R2, SR_GLOBALTIMERLO ;  /* 0x0000000000027805 */ /* 0x000fcc0000015200 */
[----:B------:R-:W-:-:S04]  /*01c0*/  ISETP.GE.U32.AND P0, PT, R2, R5, PT ;  /* 0x000000050200720c */ /* 0x000fc80003f06070 */
[----:B------:R-:W-:-:S13]  /*01d0*/  ISETP.GE.U32.AND.EX P0, PT, R3, R7, PT, P0 ;  /* 0x000000070300720c */ /* 0x000fda0003f06100 */
[----:B------:R-:W-:Y:S05]  /*01e0*/  @!P0 BRA `(.L_x_3) ;  /* 0xfffffffc00f08947 */ /* 0x000fea000383ffff */
[----:B------:R-:W-:Y:S05]  /*01f0*/  EXIT ;  /* 0x000000000000794d */ /* 0x000fea0003800000 */
.L_x_4:
[----:B------:R-:W-:-:S00]  /*0200*/  BRA `(.L_x_4) ;  /* 0xfffffffc00fc7947 */ /* 0x000fc0000383ffff */
[----:B------:R-:W-:-:S00]  /*0210*/  NOP ;  /* 0x0000000000007918 */ /* 0x000fc00000000000 */
        /* <DEDUP_REMOVED lines=14> */
.L_x_7:


//--------------------- .text._Z15delay_kernel_usj --------------------------
	.section	.text._Z15delay_kernel_usj,"ax",@progbits
	.align	128
        .global         _Z15delay_kernel_usj
        .type           _Z15delay_kernel_usj,@function
        .size           _Z15delay_kernel_usj,(.L_x_8 - _Z15delay_kernel_usj)
        .other          _Z15delay_kernel_usj,@"STO_CUDA_ENTRY STV_DEFAULT"
_Z15delay_kernel_usj:
.text._Z15delay_kernel_usj:
[----:B------:R-:W-:Y:S01]  /*0000*/  LDC R1, c[0x0][0x37c] ;  /* 0x0000df00ff017b82 */ /* 0x000fe20000000800 */
[----:B------:R-:W-:-:S07]  /*0010*/  CS2R R2, SR_GLOBALTIMERLO ;  /* 0x0000000000027805 */ /* 0x000fce0000015200 */
[----:B------:R-:W0:Y:S02]  /*0020*/  LDC R5, c[0x0][0x380] ;  /* 0x0000e000ff057b82 */ /* 0x000e240000000800 */
[----:B0-----:R-:W-:-:S07]  /*0030*/  IMAD.WIDE.U32 R2, R5, 0x3e8, R2 ;  /* 0x000003e805027825 */ /* 0x001fce00078e0002 */
.L_x_5:
[----:B------:R-:W-:-:S06]  /*0040*/  CS2R R4, SR_GLOBALTIMERLO ;  /* 0x0000000000047805 */ /* 0x000fcc0000015200 */
[----:B------:R-:W-:-:S04]  /*0050*/  ISETP.GE.U32.AND P0, PT, R4, R2, PT ;  /* 0x000000020400720c */ /* 0x000fc80003f06070 */
[----:B------:R-:W-:-:S13]  /*0060*/  ISETP.GE.U32.AND.EX P0, PT, R5, R3, PT, P0 ;  /* 0x000000030500720c */ /* 0x000fda0003f06100 */
[----:B------:R-:W-:Y:S05]  /*0070*/  @!P0 BRA `(.L_x_5) ;  /* 0xfffffffc00f08947 */ /* 0x000fea000383ffff */
[----:B------:R-:W-:Y:S05]  /*0080*/  EXIT ;  /* 0x000000000000794d */ /* 0x000fea0003800000 */
.L_x_6:
        /* <DEDUP_REMOVED lines=15> */
.L_x_8:


//--------------------- .nv.shared.reserved.0     --------------------------
	.section	.nv.shared.reserved.0,"aw",@nobits
	.weak		__nv_reservedSMEM_offset_0_alias
	.size		__nv_reservedSMEM_offset_0_alias, 0, 64
	.other		__nv_reservedSMEM_offset_0_alias,@"STO_CUDA_RESERVED_SHARED STV_DEFAULT"
__nv_reservedSMEM_offset_0_alias:
	.zero		0
	.zero		64


//--------------------- .nv.constant0._Z15critical_kernelPjS_ij --------------------------
	.section	.nv.constant0._Z15critical_kernelPjS_ij,"a",@progbits
	.sectionflags	@""
	.align	4
.nv.constant0._Z15critical_kernelPjS_ij:
	.zero		920


//--------------------- .nv.constant0._Z15delay_kernel_usj --------------------------
	.section	.nv.constant0._Z15delay_kernel_usj,"a",@progbits
	.sectionflags	@""
	.align	4
.nv.constant0._Z15delay_kernel_usj:
	.zero		900


//--------------------- SYMBOLS --------------------------

	.type		.nv.reservedSmem.offset0,@object
	.size		.nv.reservedSmem.offset0,0x4
